//
// Generated by NVIDIA NVVM Compiler
//
// Compiler Build ID: CL-36424714
// Cuda compilation tools, release 13.0, V13.0.88
// Based on NVVM 20.0.0
//

.version 9.0
.target sm_100
.address_size 64

	// .globl	_Z8sumArrayPfS_i
.extern .shared .align 16 .b8 shared_data[];

.visible .entry _Z8sumArrayPfS_i(
	.param .u64 .ptr .align 1 _Z8sumArrayPfS_i_param_0,
	.param .u64 .ptr .align 1 _Z8sumArrayPfS_i_param_1,
	.param .u32 _Z8sumArrayPfS_i_param_2
)
{
	.reg .pred 	%p<6>;
	.reg .b32 	%r<14>;
	.reg .b32 	%f<10>;
	.reg .b64 	%rd<7>;

	ld.param.u64 	%rd1, [_Z8sumArrayPfS_i_param_0];
	ld.param.u64 	%rd2, [_Z8sumArrayPfS_i_param_1];
	ld.param.u32 	%r7, [_Z8sumArrayPfS_i_param_2];
	mov.u32 	%r1, %tid.x;
	mov.u32 	%r8, %ctaid.x;
	mov.u32 	%r13, %ntid.x;
	mad.lo.s32 	%r3, %r8, %r13, %r1;
	setp.ge.s32 	%p1, %r3, %r7;
	mov.f32 	%f9, 0f00000000;
	@%p1 bra 	$L__BB0_2;
	cvta.to.global.u64 	%rd3, %rd1;
	mul.wide.s32 	%rd4, %r3, 4;
	add.s64 	%rd5, %rd3, %rd4;
	ld.global.f32 	%f9, [%rd5];
$L__BB0_2:
	shl.b32 	%r9, %r1, 2;
	mov.u32 	%r10, shared_data;
	add.s32 	%r4, %r10, %r9;
	st.shared.f32 	[%r4], %f9;
	bar.sync 	0;
	setp.lt.u32 	%p2, %r13, 2;
	@%p2 bra 	$L__BB0_6;
$L__BB0_3:
	shr.u32 	%r6, %r13, 1;
	setp.ge.u32 	%p3, %r1, %r6;
	@%p3 bra 	$L__BB0_5;
	shl.b32 	%r11, %r6, 2;
	add.s32 	%r12, %r4, %r11;
	ld.shared.f32 	%f4, [%r12];
	ld.shared.f32 	%f5, [%r4];
	add.f32 	%f6, %f4, %f5;
	st.shared.f32 	[%r4], %f6;
$L__BB0_5:
	bar.sync 	0;
	setp.gt.u32 	%p4, %r13, 3;
	mov.u32 	%r13, %r6;
	@%p4 bra 	$L__BB0_3;
$L__BB0_6:
	setp.ne.s32 	%p5, %r1, 0;
	@%p5 bra 	$L__BB0_8;
	ld.shared.f32 	%f7, [shared_data];
	cvta.to.global.u64 	%rd6, %rd2;
	atom.global.add.f32 	%f8, [%rd6], %f7;
$L__BB0_8:
	ret;

}


// ===== COMPILED SASS (sm_100) =====

	.target	sm_100

	.elftype	@"ET_EXEC"


//--------------------- .note.nv.tkinfo           --------------------------
	.section	.note.nv.tkinfo,"",@"SHT_NOTE"
	.sectionflags	@"SHF_NOTE_NV_TKINFO"
	.tkinfo
        /*0018*/ 	.word	0x00000002
        /*0030*/ 	.string	""
        /*0030*/ 	.string	"ptxas"
        /*0030*/ 	.string	"Cuda compilation tools, release 13.0, V13.0.88"
        /*0030*/ 	.string	"Build cuda_13.0.r13.0/compiler.36424714_0"
        /*0030*/ 	.string	"-arch sm_100 -m 64 "



//--------------------- .note.nv.cuinfo           --------------------------
	.section	.note.nv.cuinfo,"",@"SHT_NOTE"
	.sectionflags	@"SHF_NOTE_NV_CUINFO"
        /*0018*/ 	.short	0x0002
        /*001a*/ 	.short	0x0064
        /*001c*/ 	.short	0x0082
	.zero		2


//--------------------- .nv.info                  --------------------------
	.section	.nv.info,"",@"SHT_CUDA_INFO"
	.align	4


	//----- nvinfo : EIATTR_REGCOUNT
	.align		4
        /*0000*/ 	.byte	0x04, 0x2f
        /*0002*/ 	.short	(.L_1 - .L_0)
	.align		4
.L_0:
        /*0004*/ 	.word	index@(_Z8sumArrayPfS_i)
        /*0008*/ 	.word	0x0000000a


	//----- nvinfo : EIATTR_FRAME_SIZE
	.align		4
.L_1:
        /*000c*/ 	.byte	0x04, 0x11
        /*000e*/ 	.short	(.L_3 - .L_2)
	.align		4
.L_2:
        /*0010*/ 	.word	index@(_Z8sumArrayPfS_i)
        /*0014*/ 	.word	0x00000000


	//----- nvinfo : EIATTR_MIN_STACK_SIZE
	.align		4
.L_3:
        /*0018*/ 	.byte	0x04, 0x12
        /*001a*/ 	.short	(.L_5 - .L_4)
	.align		4
.L_4:
        /*001c*/ 	.word	index@(_Z8sumArrayPfS_i)
        /*0020*/ 	.word	0x00000000
.L_5:


//--------------------- .nv.compat                --------------------------
	.section	.nv.compat,"",@"SHT_CUDA_COMPAT_INFO"
	.align	4
        /*0000*/ 	.byte	0x02, 0x09, 0x00, 0x00, 0x02, 0x02, 0x01, 0x00, 0x02, 0x05, 0x05, 0x00, 0x03, 0x07, 0x01, 0x01
        /*0010*/ 	.byte	0x02, 0x03, 0x00, 0x00, 0x02, 0x06, 0x01, 0x00, 0x04, 0x0b, 0x08, 0x00, 0x09, 0x00, 0x00, 0x00
        /*0020*/ 	.byte	0x00, 0x00, 0x00, 0x00


//--------------------- .nv.info._Z8sumArrayPfS_i --------------------------
	.section	.nv.info._Z8sumArrayPfS_i,"",@"SHT_CUDA_INFO"
	.sectionflags	@""
	.align	4


	//----- nvinfo : EIATTR_CUDA_API_VERSION
	.align		4
        /*0000*/ 	.byte	0x04, 0x37
        /*0002*/ 	.short	(.L_7 - .L_6)
.L_6:
        /*0004*/ 	.word	0x00000082


	//----- nvinfo : EIATTR_KPARAM_INFO
	.align		4
.L_7:
        /*0008*/ 	.byte	0x04, 0x17
        /*000a*/ 	.short	(.L_9 - .L_8)
.L_8:
        /*000c*/ 	.word	0x00000000
        /*0010*/ 	.short	0x0002
        /*0012*/ 	.short	0x0010
        /*0014*/ 	.byte	0x00, 0xf0, 0x11, 0x00


	//----- nvinfo : EIATTR_KPARAM_INFO
	.align		4
.L_9:
        /*0018*/ 	.byte	0x04, 0x17
        /*001a*/ 	.short	(.L_11 - .L_10)
.L_10:
        /*001c*/ 	.word	0x00000000
        /*0020*/ 	.short	0x0001
        /*0022*/ 	.short	0x0008
        /*0024*/ 	.byte	0x00, 0xf5, 0x21, 0x00


	//----- nvinfo : EIATTR_KPARAM_INFO
	.align		4
.L_11:
        /*0028*/ 	.byte	0x04, 0x17
        /*002a*/ 	.short	(.L_13 - .L_12)
.L_12:
        /*002c*/ 	.word	0x00000000
        /*0030*/ 	.short	0x0000
        /*0032*/ 	.short	0x0000
        /*0034*/ 	.byte	0x00, 0xf5, 0x21, 0x00


	//----- nvinfo : EIATTR_SPARSE_MMA_MASK
	.align		4
.L_13:
        /*0038*/ 	.byte	0x03, 0x50
        /*003a*/ 	.short	0x0000


	//----- nvinfo : EIATTR_MAXREG_COUNT
	.align		4
        /*003c*/ 	.byte	0x03, 0x1b
        /*003e*/ 	.short	0x00ff


	//----- nvinfo : EIATTR_NUM_BARRIERS
	.align		4
        /*0040*/ 	.byte	0x02, 0x4c
        /*0042*/ 	.byte	0x01
	.zero		1


	//----- nvinfo : EIATTR_MERCURY_ISA_VERSION
	.align		4
        /*0044*/ 	.byte	0x03, 0x5f
        /*0046*/ 	.short	0x0101


	//----- nvinfo : EIATTR_VRC_CTA_INIT_COUNT
	.align		4
        /*0048*/ 	.byte	0x02, 0x4a
	.zero		1
	.zero		1


	//----- nvinfo : EIATTR_EXIT_INSTR_OFFSETS
	.align		4
        /*004c*/ 	.byte	0x04, 0x1c
        /*004e*/ 	.short	(.L_15 - .L_14)


	//   ....[0]....
.L_14:
        /*0050*/ 	.word	0x00000200


	//   ....[1]....
        /*0054*/ 	.word	0x00000270


	//----- nvinfo : EIATTR_CBANK_PARAM_SIZE
	.align		4
.L_15:
        /*0058*/ 	.byte	0x03, 0x19
        /*005a*/ 	.short	0x0014


	//----- nvinfo : EIATTR_PARAM_CBANK
	.align		4
        /*005c*/ 	.byte	0x04, 0x0a
        /*005e*/ 	.short	(.L_17 - .L_16)
	.align		4
.L_16:
        /*0060*/ 	.word	index@(.nv.constant0._Z8sumArrayPfS_i)
        /*0064*/ 	.short	0x0380
        /*0066*/ 	.short	0x0014


	//----- nvinfo : EIATTR_SW_WAR
	.align		4
.L_17:
        /*0068*/ 	.byte	0x04, 0x36
        /*006a*/ 	.short	(.L_19 - .L_18)
.L_18:
        /*006c*/ 	.word	0x00000008
.L_19:


//--------------------- .nv.callgraph             --------------------------
	.section	.nv.callgraph,"",@"SHT_CUDA_CALLGRAPH"
	.align	4
	.sectionentsize	8
	.align		4
        /*0000*/ 	.word	0x00000000
	.align		4
        /*0004*/ 	.word	0xffffffff
	.align		4
        /*0008*/ 	.word	0x00000000
	.align		4
        /*000c*/ 	.word	0xfffffffe
	.align		4
        /*0010*/ 	.word	0x00000000
	.align		4
        /*0014*/ 	.word	0xfffffffd
	.align		4
        /*0018*/ 	.word	0x00000000
	.align		4
        /*001c*/ 	.word	0xfffffffc


//--------------------- .text._Z8sumArrayPfS_i    --------------------------
	.section	.text._Z8sumArrayPfS_i,"ax",@progbits
	.align	128
        .global         _Z8sumArrayPfS_i
        .type           _Z8sumArrayPfS_i,@function
        .size           _Z8sumArrayPfS_i,(.L_x_3 - _Z8sumArrayPfS_i)
        .other          _Z8sumArrayPfS_i,@"STO_CUDA_ENTRY STV_DEFAULT"
_Z8sumArrayPfS_i:
.text._Z8sumArrayPfS_i:
[----:B------:R-:W-:Y:S01]  /*0000*/  LDC R1, c[0x0][0x37c] ;  /* 0x0000df00ff017b82 */ /* 0x000fe20000000800 */
[----:B------:R-:W0:Y:S07]  /*0010*/  S2R R7, SR_TID.X ;  /* 0x0000000000077919 */ /* 0x000e2e0000002100 */
[----:B------:R-:W0:Y:S01]  /*0020*/  S2UR UR4, SR_CTAID.X ;  /* 0x00000000000479c3 */ /* 0x000e220000002500 */
[----:B------:R-:W1:Y:S01]  /*0030*/  LDCU UR5, c[0x0][0x390] ;  /* 0x00007200ff0577ac */ /* 0x000e620008000800 */
[----:B------:R-:W-:Y:S01]  /*0040*/  IMAD.MOV.U32 R4, RZ, RZ, RZ ;  /* 0x000000ffff047224 */ /* 0x000fe200078e00ff */
[----:B------:R-:W2:Y:S05]  /*0050*/  LDCU.64 UR6, c[0x0][0x358] ;  /* 0x00006b00ff0677ac */ /* 0x000eaa0008000a00 */
[----:B------:R-:W0:Y:S02]  /*0060*/  LDC R0, c[0x0][0x360] ;  /* 0x0000d800ff007b82 */ /* 0x000e240000000800 */
[----:B0-----:R-:W-:-:S05]  /*0070*/  IMAD R5, R0, UR4, R7 ;  /* 0x0000000400057c24 */ /* 0x001fca000f8e0207 */
[----:B-1----:R-:W-:-:S13]  /*0080*/  ISETP.GE.AND P0, PT, R5, UR5, PT ;  /* 0x0000000505007c0c */ /* 0x002fda000bf06270 */
[----:B------:R-:W0:Y:S02]  /*0090*/  @!P0 LDC.64 R2, c[0x0][0x380] ;  /* 0x0000e000ff028b82 */ /* 0x000e240000000a00 */
[----:B0-----:R-:W-:-:S05]  /*00a0*/  @!P0 IMAD.WIDE R2, R5, 0x4, R2 ;  /* 0x0000000405028825 */ /* 0x001fca00078e0202 */
[----:B--2---:R-:W2:Y:S01]  /*00b0*/  @!P0 LDG.E R4, desc[UR6][R2.64] ;  /* 0x0000000602048981 */ /* 0x004ea2000c1e1900 */
[----:B------:R-:W0:Y:S01]  /*00c0*/  S2UR UR5, SR_CgaCtaId ;  /* 0x00000000000579c3 */ /* 0x000e220000008800 */
[----:B------:R-:W-:Y:S01]  /*00d0*/  UMOV UR4, 0x400 ;  /* 0x0000040000047882 */ /* 0x000fe20000000000 */
[----:B------:R-:W-:Y:S02]  /*00e0*/  ISETP.GE.U32.AND P1, PT, R0, 0x2, PT ;  /* 0x000000020000780c */ /* 0x000fe40003f26070 */
[----:B------:R-:W-:Y:S01]  /*00f0*/  ISETP.NE.AND P0, PT, R7, RZ, PT ;  /* 0x000000ff0700720c */ /* 0x000fe20003f05270 */
[----:B0-----:R-:W-:-:S06]  /*0100*/  ULEA UR4, UR5, UR4, 0x18 ;  /* 0x0000000405047291 */ /* 0x001fcc000f8ec0ff */
[----:B------:R-:W-:-:S05]  /*0110*/  LEA R5, R7, UR4, 0x2 ;  /* 0x0000000407057c11 */ /* 0x000fca000f8e10ff */
[----:B--2---:R0:W-:Y:S01]  /*0120*/  STS [R5], R4 ;  /* 0x0000000405007388 */ /* 0x0041e20000000800 */
[----:B------:R-:W-:Y:S06]  /*0130*/  BAR.SYNC.DEFER_BLOCKING 0x0 ;  /* 0x0000000000007b1d */ /* 0x000fec0000010000 */
[----:B------:R-:W-:Y:S05]  /*0140*/  @!P1 BRA `(.L_x_0) ;  /* 0x00000000002c9947 */ /* 0x000fea0003800000 */
.L_x_1:
[----:B------:R-:W-:-:S04]  /*0150*/  SHF.R.U32.HI R6, RZ, 0x1, R0 ;  /* 0x00000001ff067819 */ /* 0x000fc80000011600 */
[----:B------:R-:W-:-:S13]  /*0160*/  ISETP.GE.U32.AND P1, PT, R7, R6, PT ;  /* 0x000000060700720c */ /* 0x000fda0003f26070 */
[----:B------:R-:W-:Y:S01]  /*0170*/  @!P1 IMAD R2, R6, 0x4, R5 ;  /* 0x0000000406029824 */ /* 0x000fe200078e0205 */
[----:B------:R-:W-:Y:S05]  /*0180*/  @!P1 LDS R3, [R5] ;  /* 0x0000000005039984 */ /* 0x000fea0000000800 */
[----:B------:R-:W0:Y:S02]  /*0190*/  @!P1 LDS R2, [R2] ;  /* 0x0000000002029984 */ /* 0x000e240000000800 */
[----:B0-----:R-:W-:-:S05]  /*01a0*/  @!P1 FADD R4, R2, R3 ;  /* 0x0000000302049221 */ /* 0x001fca0000000000 */
[----:B------:R1:W-:Y:S01]  /*01b0*/  @!P1 STS [R5], R4 ;  /* 0x0000000405009388 */ /* 0x0003e20000000800 */
[----:B------:R-:W-:Y:S01]  /*01c0*/  BAR.SYNC.DEFER_BLOCKING 0x0 ;  /* 0x0000000000007b1d */ /* 0x000fe20000010000 */
[----:B------:R-:W-:Y:S01]  /*01d0*/  ISETP.GT.U32.AND P1, PT, R0, 0x3, PT ;  /* 0x000000030000780c */ /* 0x000fe20003f24070 */
[----:B------:R-:W-:-:S12]  /*01e0*/  IMAD.MOV.U32 R0, RZ, RZ, R6 ;  /* 0x000000ffff007224 */ /* 0x000fd800078e0006 */
[----:B-1----:R-:W-:Y:S05]  /*01f0*/  @P1 BRA `(.L_x_1) ;  /* 0xfffffffc00d41947 */ /* 0x002fea000383ffff */
.L_x_0:
[----:B------:R-:W-:Y:S05]  /*0200*/  @P0 EXIT ;  /* 0x000000000000094d */ /* 0x000fea0003800000 */
[----:B------:R-:W1:Y:S01]  /*0210*/  S2UR UR5, SR_CgaCtaId ;  /* 0x00000000000579c3 */ /* 0x000e620000008800 */
[----:B------:R-:W-:-:S07]  /*0220*/  UMOV UR4, 0x400 ;  /* 0x0000040000047882 */ /* 0x000fce0000000000 */
[----:B------:R-:W2:Y:S01]  /*0230*/  LDC.64 R2, c[0x0][0x388] ;  /* 0x0000e200ff027b82 */ /* 0x000ea20000000a00 */
[----:B-1----:R-:W-:-:S09]  /*0240*/  ULEA UR4, UR5, UR4, 0x18 ;  /* 0x0000000405047291 */ /* 0x002fd2000f8ec0ff */
[----:B0-----:R-:W2:Y:S04]  /*0250*/  LDS R5, [UR4] ;  /* 0x00000004ff057984 */ /* 0x001ea80008000800 */
[----:B--2---:R-:W-:Y:S01]  /*0260*/  REDG.E.ADD.F32.FTZ.RN.STRONG.GPU desc[UR6][R2.64], R5 ;  /* 0x00000005020079a6 */ /* 0x004fe2000c12f306 */
[----:B------:R-:W-:Y:S05]  /*0270*/  EXIT ;  /* 0x000000000000794d */ /* 0x000fea0003800000 */
.L_x_2:
[----:B------:R-:W-:-:S00]  /*0280*/  BRA `(.L_x_2) ;  /* 0xfffffffc00fc7947 */ /* 0x000fc0000383ffff */
[----:B------:R-:W-:-:S00]  /*0290*/  NOP ;  /* 0x0000000000007918 */ /* 0x000fc00000000000 */
        /* <DEDUP_REMOVED lines=14> */
.L_x_3:


//--------------------- .nv.shared._Z8sumArrayPfS_i --------------------------
	.section	.nv.shared._Z8sumArrayPfS_i,"aw",@nobits
	.sectionflags	@""
	.align	16
	.zero		1024


//--------------------- .nv.shared.reserved.0     --------------------------
	.section	.nv.shared.reserved.0,"aw",@nobits
	.weak		__nv_reservedSMEM_offset_0_alias
	.size		__nv_reservedSMEM_offset_0_alias, 0, 64
	.other		__nv_reservedSMEM_offset_0_alias,@"STO_CUDA_RESERVED_SHARED STV_DEFAULT"
__nv_reservedSMEM_offset_0_alias:
	.zero		0
	.zero		64


//--------------------- .nv.constant0._Z8sumArrayPfS_i --------------------------
	.section	.nv.constant0._Z8sumArrayPfS_i,"a",@progbits
	.sectionflags	@""
	.align	4
.nv.constant0._Z8sumArrayPfS_i:
	.zero		916


//--------------------- SYMBOLS --------------------------

	.type		.nv.reservedSmem.offset0,@object
	.size		.nv.reservedSmem.offset0,0x4
	.type		.nv.reservedSmem.cap,@object
	.size		.nv.reservedSmem.cap,0x4
